//
// Generated by NVIDIA NVVM Compiler
//
// Compiler Build ID: CL-36424714
// Cuda compilation tools, release 13.0, V13.0.88
// Based on NVVM 20.0.0
//

.version 9.0
.target sm_100
.address_size 64

	// .globl	_Z17bitonic_by_a_warpPii
.global .align 4 .b8 precalc_xorwow_matrix[102400];
.global .align 4 .b8 precalc_xorwow_offset_matrix[102400];
.global .align 4 .b8 mrg32k3aM1[2304];
.global .align 4 .b8 mrg32k3aM2[2304];
.global .align 4 .b8 mrg32k3aM1SubSeq[2016];
.global .align 4 .b8 mrg32k3aM2SubSeq[2016];
.global .align 4 .b8 mrg32k3aM1Seq[2304];
.global .align 4 .b8 mrg32k3aM2Seq[2304];
.const .align 8 .b8 __cr_lgamma_table[72];

.visible .entry _Z17bitonic_by_a_warpPii(
	.param .u64 .ptr .align 1 _Z17bitonic_by_a_warpPii_param_0,
	.param .u32 _Z17bitonic_by_a_warpPii_param_1
)
{
	.reg .pred 	%p<2>;
	.reg .b16 	%rs<9>;
	.reg .b32 	%r<107>;
	.reg .b64 	%rd<15>;

	ld.param.u64 	%rd1, [_Z17bitonic_by_a_warpPii_param_0];
	ld.param.u32 	%r2, [_Z17bitonic_by_a_warpPii_param_1];
	mov.u32 	%r3, %ctaid.x;
	mov.u32 	%r4, %ntid.x;
	mov.u32 	%r5, %tid.x;
	mad.lo.s32 	%r1, %r3, %r4, %r5;
	shr.s32 	%r6, %r2, 31;
	shr.u32 	%r7, %r6, 30;
	add.s32 	%r8, %r2, %r7;
	shr.s32 	%r9, %r8, 2;
	setp.ge.s32 	%p1, %r1, %r9;
	@%p1 bra 	$L__BB0_2;
	cvta.to.global.u64 	%rd2, %rd1;
	shr.s32 	%r10, %r1, 31;
	shr.u32 	%r11, %r10, 30;
	add.s32 	%r12, %r1, %r11;
	shl.b32 	%r13, %r12, 2;
	and.b32  	%r14, %r13, -16;
	and.b32  	%r15, %r12, -4;
	sub.s32 	%r16, %r1, %r15;
	shl.b32 	%r17, %r16, 1;
	add.s32 	%r18, %r17, 4;
	mad.lo.s32 	%r19, %r18, %r16, %r14;
	mul.wide.s32 	%rd3, %r19, 4;
	add.s64 	%rd4, %rd2, %rd3;
	ld.global.u32 	%r20, [%rd4];
	ld.global.u32 	%r21, [%rd4+4];
	min.s32 	%r22, %r20, %r21;
	st.global.u32 	[%rd4], %r22;
	max.s32 	%r23, %r20, %r21;
	st.global.u32 	[%rd4+4], %r23;
	ld.global.u32 	%r24, [%rd4+12];
	ld.global.u32 	%r25, [%rd4+8];
	min.s32 	%r26, %r24, %r25;
	st.global.u32 	[%rd4+12], %r26;
	max.s32 	%r27, %r24, %r25;
	st.global.u32 	[%rd4+8], %r27;
	cvt.u16.u32 	%rs1, %r16;
	and.b16  	%rs2, %rs1, 128;
	shr.u16 	%rs3, %rs2, 7;
	add.s16 	%rs4, %rs1, %rs3;
	cvt.s16.s8 	%rs5, %rs4;
	shr.s16 	%rs6, %rs5, 1;
	cvt.s32.s16 	%r28, %rs6;
	and.b16  	%rs7, %rs4, 254;
	sub.s16 	%rs8, %rs1, %rs7;
	cvt.u32.u16 	%r29, %rs8;
	cvt.s32.s8 	%r30, %r29;
	add.s32 	%r31, %r28, 2;
	mul.lo.s32 	%r32, %r31, %r28;
	shl.b32 	%r33, %r32, 2;
	add.s32 	%r34, %r14, %r30;
	add.s32 	%r35, %r34, %r33;
	mul.wide.s32 	%rd5, %r35, 4;
	add.s64 	%rd6, %rd2, %rd5;
	ld.global.u32 	%r36, [%rd6];
	ld.global.u32 	%r37, [%rd6+8];
	min.s32 	%r38, %r36, %r37;
	st.global.u32 	[%rd6], %r38;
	max.s32 	%r39, %r36, %r37;
	st.global.u32 	[%rd6+8], %r39;
	ld.global.u32 	%r40, [%rd6+24];
	ld.global.u32 	%r41, [%rd6+16];
	min.s32 	%r42, %r40, %r41;
	st.global.u32 	[%rd6+24], %r42;
	max.s32 	%r43, %r40, %r41;
	st.global.u32 	[%rd6+16], %r43;
	add.s32 	%r44, %r17, 8;
	mad.lo.s32 	%r45, %r44, %r28, %r14;
	mul.wide.s32 	%rd7, %r45, 4;
	add.s64 	%rd8, %rd2, %rd7;
	ld.global.u32 	%r46, [%rd8];
	ld.global.u32 	%r47, [%rd8+4];
	min.s32 	%r48, %r46, %r47;
	st.global.u32 	[%rd8], %r48;
	max.s32 	%r49, %r46, %r47;
	st.global.u32 	[%rd8+4], %r49;
	ld.global.u32 	%r50, [%rd8+20];
	ld.global.u32 	%r51, [%rd8+16];
	min.s32 	%r52, %r50, %r51;
	st.global.u32 	[%rd8+20], %r52;
	max.s32 	%r53, %r50, %r51;
	st.global.u32 	[%rd8+16], %r53;
	add.s32 	%r54, %r16, %r14;
	mul.wide.s32 	%rd9, %r54, 4;
	add.s64 	%rd10, %rd2, %rd9;
	ld.global.u32 	%r55, [%rd10];
	ld.global.u32 	%r56, [%rd10+16];
	min.s32 	%r57, %r55, %r56;
	st.global.u32 	[%rd10], %r57;
	max.s32 	%r58, %r55, %r56;
	st.global.u32 	[%rd10+16], %r58;
	ld.global.u32 	%r59, [%rd10+48];
	ld.global.u32 	%r60, [%rd10+32];
	min.s32 	%r61, %r59, %r60;
	st.global.u32 	[%rd10+48], %r61;
	max.s32 	%r62, %r59, %r60;
	st.global.u32 	[%rd10+32], %r62;
	mul.wide.s32 	%rd11, %r34, 4;
	add.s64 	%rd12, %rd2, %rd11;
	ld.global.u32 	%r63, [%rd12];
	ld.global.u32 	%r64, [%rd12+8];
	min.s32 	%r65, %r63, %r64;
	st.global.u32 	[%rd12], %r65;
	max.s32 	%r66, %r63, %r64;
	st.global.u32 	[%rd12+8], %r66;
	ld.global.u32 	%r67, [%rd12+40];
	ld.global.u32 	%r68, [%rd12+32];
	min.s32 	%r69, %r67, %r68;
	st.global.u32 	[%rd12+40], %r69;
	max.s32 	%r70, %r67, %r68;
	st.global.u32 	[%rd12+32], %r70;
	mul.wide.s32 	%rd13, %r14, 4;
	add.s64 	%rd14, %rd2, %rd13;
	ld.global.u32 	%r71, [%rd14];
	ld.global.u32 	%r72, [%rd14+4];
	min.s32 	%r73, %r71, %r72;
	st.global.u32 	[%rd14], %r73;
	max.s32 	%r74, %r71, %r72;
	st.global.u32 	[%rd14+4], %r74;
	ld.global.u32 	%r75, [%rd14+36];
	ld.global.u32 	%r76, [%rd14+32];
	min.s32 	%r77, %r75, %r76;
	st.global.u32 	[%rd14+36], %r77;
	max.s32 	%r78, %r75, %r76;
	st.global.u32 	[%rd14+32], %r78;
	ld.global.u32 	%r79, [%rd10];
	ld.global.u32 	%r80, [%rd10+32];
	min.s32 	%r81, %r79, %r80;
	max.s32 	%r82, %r79, %r80;
	ld.global.u32 	%r83, [%rd10+16];
	ld.global.u32 	%r84, [%rd10+48];
	min.s32 	%r85, %r83, %r84;
	max.s32 	%r86, %r83, %r84;
	min.s32 	%r87, %r81, %r85;
	st.global.u32 	[%rd10], %r87;
	max.s32 	%r88, %r81, %r85;
	st.global.u32 	[%rd10+16], %r88;
	min.s32 	%r89, %r82, %r86;
	st.global.u32 	[%rd10+32], %r89;
	max.s32 	%r90, %r82, %r86;
	st.global.u32 	[%rd10+48], %r90;
	ld.global.u32 	%r91, [%rd12];
	ld.global.u32 	%r92, [%rd12+8];
	min.s32 	%r93, %r91, %r92;
	st.global.u32 	[%rd12], %r93;
	max.s32 	%r94, %r91, %r92;
	st.global.u32 	[%rd12+8], %r94;
	ld.global.u32 	%r95, [%rd12+32];
	ld.global.u32 	%r96, [%rd12+40];
	min.s32 	%r97, %r95, %r96;
	st.global.u32 	[%rd12+32], %r97;
	max.s32 	%r98, %r95, %r96;
	st.global.u32 	[%rd12+40], %r98;
	ld.global.u32 	%r99, [%rd14];
	ld.global.u32 	%r100, [%rd14+4];
	min.s32 	%r101, %r99, %r100;
	st.global.u32 	[%rd14], %r101;
	max.s32 	%r102, %r99, %r100;
	st.global.u32 	[%rd14+4], %r102;
	ld.global.u32 	%r103, [%rd14+32];
	ld.global.u32 	%r104, [%rd14+36];
	min.s32 	%r105, %r103, %r104;
	st.global.u32 	[%rd14+32], %r105;
	max.s32 	%r106, %r103, %r104;
	st.global.u32 	[%rd14+36], %r106;
$L__BB0_2:
	ret;

}
	// .globl	_Z14generate_inputPiiP17curandStateXORWOWi
.visible .entry _Z14generate_inputPiiP17curandStateXORWOWi(
	.param .u64 .ptr .align 1 _Z14generate_inputPiiP17curandStateXORWOWi_param_0,
	.param .u32 _Z14generate_inputPiiP17curandStateXORWOWi_param_1,
	.param .u64 .ptr .align 1 _Z14generate_inputPiiP17curandStateXORWOWi_param_2,
	.param .u32 _Z14generate_inputPiiP17curandStateXORWOWi_param_3
)
{
	.reg .pred 	%p<3>;
	.reg .b32 	%r<27>;
	.reg .b32 	%f<5>;
	.reg .b64 	%rd<10>;

	ld.param.u64 	%rd1, [_Z14generate_inputPiiP17curandStateXORWOWi_param_0];
	ld.param.u32 	%r3, [_Z14generate_inputPiiP17curandStateXORWOWi_param_1];
	ld.param.u64 	%rd2, [_Z14generate_inputPiiP17curandStateXORWOWi_param_2];
	ld.param.u32 	%r2, [_Z14generate_inputPiiP17curandStateXORWOWi_param_3];
	mov.u32 	%r4, %ntid.x;
	mov.u32 	%r5, %ctaid.x;
	mov.u32 	%r6, %tid.x;
	mad.lo.s32 	%r1, %r4, %r5, %r6;
	setp.ge.s32 	%p1, %r1, %r3;
	@%p1 bra 	$L__BB1_2;
	cvta.to.global.u64 	%rd3, %rd2;
	cvta.to.global.u64 	%rd4, %rd1;
	mul.wide.s32 	%rd5, %r1, 48;
	add.s64 	%rd6, %rd3, %rd5;
	xor.b32  	%r7, %r1, -1429050551;
	mul.lo.s32 	%r8, %r7, 1099087573;
	setp.gt.s32 	%p2, %r1, -1;
	selp.b32 	%r9, -644748465, -1947113066, %p2;
	add.s32 	%r10, %r9, %r8;
	add.s32 	%r11, %r8, 123456789;
	xor.b32  	%r12, %r8, 362436069;
	add.s32 	%r13, %r9, 521288629;
	xor.b32  	%r14, %r9, 88675123;
	add.s32 	%r15, %r8, 5783321;
	mov.b32 	%r16, 0;
	st.global.v2.u32 	[%rd6+24], {%r16, %r16};
	st.global.u32 	[%rd6+32], %r16;
	mov.b64 	%rd7, 0;
	st.global.u64 	[%rd6+40], %rd7;
	shr.u32 	%r17, %r11, 2;
	xor.b32  	%r18, %r17, %r11;
	st.global.v2.u32 	[%rd6+8], {%r13, %r14};
	shl.b32 	%r19, %r15, 4;
	shl.b32 	%r20, %r18, 1;
	xor.b32  	%r21, %r20, %r19;
	xor.b32  	%r22, %r21, %r18;
	xor.b32  	%r23, %r22, %r15;
	st.global.v2.u32 	[%rd6+16], {%r15, %r23};
	add.s32 	%r24, %r10, 6977678;
	st.global.v2.u32 	[%rd6], {%r24, %r12};
	add.s32 	%r25, %r23, %r24;
	cvt.rn.f32.u32 	%f1, %r25;
	fma.rn.f32 	%f2, %f1, 0f2F800000, 0f2F000000;
	cvt.rn.f32.s32 	%f3, %r2;
	mul.f32 	%f4, %f2, %f3;
	cvt.rzi.s32.f32 	%r26, %f4;
	mul.wide.s32 	%rd8, %r1, 4;
	add.s64 	%rd9, %rd4, %rd8;
	st.global.u32 	[%rd9], %r26;
$L__BB1_2:
	ret;

}


// ===== COMPILED SASS (sm_100) =====

	.target	sm_100

	.elftype	@"ET_EXEC"


//--------------------- .note.nv.tkinfo           --------------------------
	.section	.note.nv.tkinfo,"",@"SHT_NOTE"
	.sectionflags	@"SHF_NOTE_NV_TKINFO"
	.tkinfo
        /*0018*/ 	.word	0x00000002
        /*0030*/ 	.string	""
        /*0030*/ 	.string	"ptxas"
        /*0030*/ 	.string	"Cuda compilation tools, release 13.0, V13.0.88"
        /*0030*/ 	.string	"Build cuda_13.0.r13.0/compiler.36424714_0"
        /*0030*/ 	.string	"-arch sm_100 -m 64 "



//--------------------- .note.nv.cuinfo           --------------------------
	.section	.note.nv.cuinfo,"",@"SHT_NOTE"
	.sectionflags	@"SHF_NOTE_NV_CUINFO"
        /*0018*/ 	.short	0x0002
        /*001a*/ 	.short	0x0064
        /*001c*/ 	.short	0x0082
	.zero		2


//--------------------- .nv.info                  --------------------------
	.section	.nv.info,"",@"SHT_CUDA_INFO"
	.align	4


	//----- nvinfo : EIATTR_REGCOUNT
	.align		4
        /*0000*/ 	.byte	0x04, 0x2f
        /*0002*/ 	.short	(.L_10 - .L_9)
	.align		4
.L_9:
        /*0004*/ 	.word	index@(_Z17bitonic_by_a_warpPii)
        /*0008*/ 	.word	0x00000020


	//----- nvinfo : EIATTR_FRAME_SIZE
	.align		4
.L_10:
        /*000c*/ 	.byte	0x04, 0x11
        /*000e*/ 	.short	(.L_12 - .L_11)
	.align		4
.L_11:
        /*0010*/ 	.word	index@(_Z17bitonic_by_a_warpPii)
        /*0014*/ 	.word	0x00000000


	//----- nvinfo : EIATTR_REGCOUNT
	.align		4
.L_12:
        /*0018*/ 	.byte	0x04, 0x2f
        /*001a*/ 	.short	(.L_14 - .L_13)
	.align		4
.L_13:
        /*001c*/ 	.word	index@(_Z14generate_inputPiiP17curandStateXORWOWi)
        /*0020*/ 	.word	0x00000012


	//----- nvinfo : EIATTR_FRAME_SIZE
	.align		4
.L_14:
        /*0024*/ 	.byte	0x04, 0x11
        /*0026*/ 	.short	(.L_16 - .L_15)
	.align		4
.L_15:
        /*0028*/ 	.word	index@(_Z14generate_inputPiiP17curandStateXORWOWi)
        /*002c*/ 	.word	0x00000000


	//----- nvinfo : EIATTR_MIN_STACK_SIZE
	.align		4
.L_16:
        /*0030*/ 	.byte	0x04, 0x12
        /*0032*/ 	.short	(.L_18 - .L_17)
	.align		4
.L_17:
        /*0034*/ 	.word	index@(_Z14generate_inputPiiP17curandStateXORWOWi)
        /*0038*/ 	.word	0x00000000


	//----- nvinfo : EIATTR_MIN_STACK_SIZE
	.align		4
.L_18:
        /*003c*/ 	.byte	0x04, 0x12
        /*003e*/ 	.short	(.L_20 - .L_19)
	.align		4
.L_19:
        /*0040*/ 	.word	index@(_Z17bitonic_by_a_warpPii)
        /*0044*/ 	.word	0x00000000
.L_20:


//--------------------- .nv.compat                --------------------------
	.section	.nv.compat,"",@"SHT_CUDA_COMPAT_INFO"
	.align	4
        /*0000*/ 	.byte	0x02, 0x09, 0x00, 0x00, 0x02, 0x02, 0x01, 0x00, 0x02, 0x05, 0x05, 0x00, 0x03, 0x07, 0x01, 0x01
        /*0010*/ 	.byte	0x02, 0x03, 0x00, 0x00, 0x02, 0x06, 0x01, 0x00, 0x04, 0x0b, 0x08, 0x00, 0x09, 0x00, 0x00, 0x00
        /*0020*/ 	.byte	0x00, 0x00, 0x00, 0x00


//--------------------- .nv.info._Z14generate_inputPiiP17curandStateXORWOWi --------------------------
	.section	.nv.info._Z14generate_inputPiiP17curandStateXORWOWi,"",@"SHT_CUDA_INFO"
	.sectionflags	@""
	.align	4


	//----- nvinfo : EIATTR_CUDA_API_VERSION
	.align		4
        /*0000*/ 	.byte	0x04, 0x37
        /*0002*/ 	.short	(.L_22 - .L_21)
.L_21:
        /*0004*/ 	.word	0x00000082


	//----- nvinfo : EIATTR_KPARAM_INFO
	.align		4
.L_22:
        /*0008*/ 	.byte	0x04, 0x17
        /*000a*/ 	.short	(.L_24 - .L_23)
.L_23:
        /*000c*/ 	.word	0x00000000
        /*0010*/ 	.short	0x0003
        /*0012*/ 	.short	0x0018
        /*0014*/ 	.byte	0x00, 0xf0, 0x11, 0x00


	//----- nvinfo : EIATTR_KPARAM_INFO
	.align		4
.L_24:
        /*0018*/ 	.byte	0x04, 0x17
        /*001a*/ 	.short	(.L_26 - .L_25)
.L_25:
        /*001c*/ 	.word	0x00000000
        /*0020*/ 	.short	0x0002
        /*0022*/ 	.short	0x0010
        /*0024*/ 	.byte	0x00, 0xf5, 0x21, 0x00


	//----- nvinfo : EIATTR_KPARAM_INFO
	.align		4
.L_26:
        /*0028*/ 	.byte	0x04, 0x17
        /*002a*/ 	.short	(.L_28 - .L_27)
.L_27:
        /*002c*/ 	.word	0x00000000
        /*0030*/ 	.short	0x0001
        /*0032*/ 	.short	0x0008
        /*0034*/ 	.byte	0x00, 0xf0, 0x11, 0x00


	//----- nvinfo : EIATTR_KPARAM_INFO
	.align		4
.L_28:
        /*0038*/ 	.byte	0x04, 0x17
        /*003a*/ 	.short	(.L_30 - .L_29)
.L_29:
        /*003c*/ 	.word	0x00000000
        /*0040*/ 	.short	0x0000
        /*0042*/ 	.short	0x0000
        /*0044*/ 	.byte	0x00, 0xf5, 0x21, 0x00


	//----- nvinfo : EIATTR_SPARSE_MMA_MASK
	.align		4
.L_30:
        /*0048*/ 	.byte	0x03, 0x50
        /*004a*/ 	.short	0x0000


	//----- nvinfo : EIATTR_MAXREG_COUNT
	.align		4
        /*004c*/ 	.byte	0x03, 0x1b
        /*004e*/ 	.short	0x00ff


	//----- nvinfo : EIATTR_MERCURY_ISA_VERSION
	.align		4
        /*0050*/ 	.byte	0x03, 0x5f
        /*0052*/ 	.short	0x0101


	//----- nvinfo : EIATTR_VRC_CTA_INIT_COUNT
	.align		4
        /*0054*/ 	.byte	0x02, 0x4a
	.zero		1
	.zero		1


	//----- nvinfo : EIATTR_EXIT_INSTR_OFFSETS
	.align		4
        /*0058*/ 	.byte	0x04, 0x1c
        /*005a*/ 	.short	(.L_32 - .L_31)


	//   ....[0]....
.L_31:
        /*005c*/ 	.word	0x00000070


	//   ....[1]....
        /*0060*/ 	.word	0x000002d0


	//----- nvinfo : EIATTR_CBANK_PARAM_SIZE
	.align		4
.L_32:
        /*0064*/ 	.byte	0x03, 0x19
        /*0066*/ 	.short	0x001c


	//----- nvinfo : EIATTR_PARAM_CBANK
	.align		4
        /*0068*/ 	.byte	0x04, 0x0a
        /*006a*/ 	.short	(.L_34 - .L_33)
	.align		4
.L_33:
        /*006c*/ 	.word	index@(.nv.constant0._Z14generate_inputPiiP17curandStateXORWOWi)
        /*0070*/ 	.short	0x0380
        /*0072*/ 	.short	0x001c


	//----- nvinfo : EIATTR_SW_WAR
	.align		4
.L_34:
        /*0074*/ 	.byte	0x04, 0x36
        /*0076*/ 	.short	(.L_36 - .L_35)
.L_35:
        /*0078*/ 	.word	0x00000008
.L_36:


//--------------------- .nv.info._Z17bitonic_by_a_warpPii --------------------------
	.section	.nv.info._Z17bitonic_by_a_warpPii,"",@"SHT_CUDA_INFO"
	.sectionflags	@""
	.align	4


	//----- nvinfo : EIATTR_CUDA_API_VERSION
	.align		4
        /*0000*/ 	.byte	0x04, 0x37
        /*0002*/ 	.short	(.L_38 - .L_37)
.L_37:
        /*0004*/ 	.word	0x00000082


	//----- nvinfo : EIATTR_KPARAM_INFO
	.align		4
.L_38:
        /*0008*/ 	.byte	0x04, 0x17
        /*000a*/ 	.short	(.L_40 - .L_39)
.L_39:
        /*000c*/ 	.word	0x00000000
        /*0010*/ 	.short	0x0001
        /*0012*/ 	.short	0x0008
        /*0014*/ 	.byte	0x00, 0xf0, 0x11, 0x00


	//----- nvinfo : EIATTR_KPARAM_INFO
	.align		4
.L_40:
        /*0018*/ 	.byte	0x04, 0x17
        /*001a*/ 	.short	(.L_42 - .L_41)
.L_41:
        /*001c*/ 	.word	0x00000000
        /*0020*/ 	.short	0x0000
        /*0022*/ 	.short	0x0000
        /*0024*/ 	.byte	0x00, 0xf5, 0x21, 0x00


	//----- nvinfo : EIATTR_SPARSE_MMA_MASK
	.align		4
.L_42:
        /*0028*/ 	.byte	0x03, 0x50
        /*002a*/ 	.short	0x0000


	//----- nvinfo : EIATTR_MAXREG_COUNT
	.align		4
        /*002c*/ 	.byte	0x03, 0x1b
        /*002e*/ 	.short	0x00ff


	//----- nvinfo : EIATTR_MERCURY_ISA_VERSION
	.align		4
        /*0030*/ 	.byte	0x03, 0x5f
        /*0032*/ 	.short	0x0101


	//----- nvinfo : EIATTR_VRC_CTA_INIT_COUNT
	.align		4
        /*0034*/ 	.byte	0x02, 0x4a
	.zero		1
	.zero		1


	//----- nvinfo : EIATTR_EXIT_INSTR_OFFSETS
	.align		4
        /*0038*/ 	.byte	0x04, 0x1c
        /*003a*/ 	.short	(.L_44 - .L_43)


	//   ....[0]....
.L_43:
        /*003c*/ 	.word	0x000000a0


	//   ....[1]....
        /*0040*/ 	.word	0x000009f0


	//----- nvinfo : EIATTR_CBANK_PARAM_SIZE
	.align		4
.L_44:
        /*0044*/ 	.byte	0x03, 0x19
        /*0046*/ 	.short	0x000c


	//----- nvinfo : EIATTR_PARAM_CBANK
	.align		4
        /*0048*/ 	.byte	0x04, 0x0a
        /*004a*/ 	.short	(.L_46 - .L_45)
	.align		4
.L_45:
        /*004c*/ 	.word	index@(.nv.constant0._Z17bitonic_by_a_warpPii)
        /*0050*/ 	.short	0x0380
        /*0052*/ 	.short	0x000c


	//----- nvinfo : EIATTR_SW_WAR
	.align		4
.L_46:
        /*0054*/ 	.byte	0x04, 0x36
        /*0056*/ 	.short	(.L_48 - .L_47)
.L_47:
        /*0058*/ 	.word	0x00000008
.L_48:


//--------------------- .nv.callgraph             --------------------------
	.section	.nv.callgraph,"",@"SHT_CUDA_CALLGRAPH"
	.align	4
	.sectionentsize	8
	.align		4
        /*0000*/ 	.word	0x00000000
	.align		4
        /*0004*/ 	.word	0xffffffff
	.align		4
        /*0008*/ 	.word	0x00000000
	.align		4
        /*000c*/ 	.word	0xfffffffe
	.align		4
        /*0010*/ 	.word	0x00000000
	.align		4
        /*0014*/ 	.word	0xfffffffd
	.align		4
        /*0018*/ 	.word	0x00000000
	.align		4
        /*001c*/ 	.word	0xfffffffc


//--------------------- .nv.constant4             --------------------------
	.section	.nv.constant4,"a",@progbits
	.align	8
	.align		8
.nv.constant4:
        /*0000*/ 	.dword	precalc_xorwow_matrix
	.align		8
        /*0008*/ 	.dword	precalc_xorwow_offset_matrix
	.align		8
        /*0010*/ 	.dword	mrg32k3aM1
	.align		8
        /*0018*/ 	.dword	mrg32k3aM2
	.align		8
        /*0020*/ 	.dword	mrg32k3aM1SubSeq
	.align		8
        /*0028*/ 	.dword	mrg32k3aM2SubSeq
	.align		8
        /*0030*/ 	.dword	mrg32k3aM1Seq
	.align		8
        /*0038*/ 	.dword	mrg32k3aM2Seq


//--------------------- .nv.constant3             --------------------------
	.section	.nv.constant3,"a",@progbits
	.align	8
.nv.constant3:
	.type		__cr_lgamma_table,@object
	.size		__cr_lgamma_table,(.L_8 - __cr_lgamma_table)
__cr_lgamma_table:
        /*0000*/ 	.byte	0x00, 0x00, 0x00, 0x00, 0x00, 0x00, 0x00, 0x00, 0x00, 0x00, 0x00, 0x00, 0x00, 0x00, 0x00, 0x00
        /*0010*/ 	.byte	0xef, 0x39, 0xfa, 0xfe, 0x42, 0x2e, 0xe6, 0x3f, 0x02, 0x20, 0x2a, 0xfa, 0x0b, 0xab, 0xfc, 0x3f
        /*0020*/ 	.byte	0xf9, 0x2c, 0x92, 0x7c, 0xa7, 0x6c, 0x09, 0x40, 0xc9, 0x79, 0x44, 0x3c, 0x64, 0x26, 0x13, 0x40
        /*0030*/ 	.byte	0xca, 0x01, 0xcf, 0x3a, 0x27, 0x51, 0x1a, 0x40, 0x30, 0xcc, 0x2d, 0xf3, 0xe1, 0x0c, 0x21, 0x40
        /*0040*/ 	.byte	0x0d, 0xb7, 0xfc, 0x82, 0x8e, 0x35, 0x25, 0x40
.L_8:


//--------------------- .text._Z14generate_inputPiiP17curandStateXORWOWi --------------------------
	.section	.text._Z14generate_inputPiiP17curandStateXORWOWi,"ax",@progbits
	.align	128
        .global         _Z14generate_inputPiiP17curandStateXORWOWi
        .type           _Z14generate_inputPiiP17curandStateXORWOWi,@function
        .size           _Z14generate_inputPiiP17curandStateXORWOWi,(.L_x_2 - _Z14generate_inputPiiP17curandStateXORWOWi)
        .other          _Z14generate_inputPiiP17curandStateXORWOWi,@"STO_CUDA_ENTRY STV_DEFAULT"
_Z14generate_inputPiiP17curandStateXORWOWi:
.text._Z14generate_inputPiiP17curandStateXORWOWi:
[----:B------:R-:W-:Y:S01]  /*0000*/  LDC R1, c[0x0][0x37c] ;  /* 0x0000df00ff017b82 */ /* 0x000fe20000000800 */
[----:B------:R-:W0:Y:S01]  /*0010*/  S2R R11, SR_CTAID.X ;  /* 0x00000000000b7919 */ /* 0x000e220000002500 */
[----:B------:R-:W0:Y:S01]  /*0020*/  LDCU UR4, c[0x0][0x360] ;  /* 0x00006c00ff0477ac */ /* 0x000e220008000800 */
[----:B------:R-:W0:Y:S01]  /*0030*/  S2R R0, SR_TID.X ;  /* 0x0000000000007919 */ /* 0x000e220000002100 */
[----:B------:R-:W1:Y:S01]  /*0040*/  LDCU UR5, c[0x0][0x388] ;  /* 0x00007100ff0577ac */ /* 0x000e620008000800 */
[----:B0-----:R-:W-:-:S05]  /*0050*/  IMAD R11, R11, UR4, R0 ;  /* 0x000000040b0b7c24 */ /* 0x001fca000f8e0200 */
[----:B-1----:R-:W-:-:S13]  /*0060*/  ISETP.GE.AND P0, PT, R11, UR5, PT ;  /* 0x000000050b007c0c */ /* 0x002fda000bf06270 */
[----:B------:R-:W-:Y:S05]  /*0070*/  @P0 EXIT ;  /* 0x000000000000094d */ /* 0x000fea0003800000 */
[C---:B------:R-:W-:Y:S01]  /*0080*/  LOP3.LUT R0, R11.reuse, 0xaad26b49, RZ, 0x3c, !PT ;  /* 0xaad26b490b007812 */ /* 0x040fe200078e3cff */
[----:B------:R-:W-:Y:S01]  /*0090*/  IMAD.MOV.U32 R5, RZ, RZ, -0x266e14b1 ;  /* 0xd991eb4fff057424 */ /* 0x000fe200078e00ff */
[----:B------:R-:W-:Y:S01]  /*00a0*/  ISETP.GT.AND P0, PT, R11, -0x1, PT ;  /* 0xffffffff0b00780c */ /* 0x000fe20003f04270 */
[----:B------:R-:W0:Y:S01]  /*00b0*/  LDCU UR6, c[0x0][0x398] ;  /* 0x00007300ff0677ac */ /* 0x000e220008000800 */
[----:B------:R-:W1:Y:S01]  /*00c0*/  LDC.64 R8, c[0x0][0x390] ;  /* 0x0000e400ff087b82 */ /* 0x000e620000000a00 */
[----:B------:R-:W-:Y:S01]  /*00d0*/  IMAD R0, R0, 0x4182bed5, RZ ;  /* 0x4182bed500007824 */ /* 0x000fe200078e02ff */
[----:B------:R-:W-:Y:S01]  /*00e0*/  SEL R5, R5, 0x8bf16996, P0 ;  /* 0x8bf1699605057807 */ /* 0x000fe20000000000 */
[----:B------:R-:W-:Y:S01]  /*00f0*/  IMAD.MOV.U32 R15, RZ, RZ, 0x2f800000 ;  /* 0x2f800000ff0f7424 */ /* 0x000fe200078e00ff */
[----:B------:R-:W2:Y:S01]  /*0100*/  LDCU.64 UR4, c[0x0][0x358] ;  /* 0x00006b00ff0477ac */ /* 0x000ea20008000a00 */
[C---:B------:R-:W-:Y:S01]  /*0110*/  VIADD R3, R0.reuse, 0x75bcd15 ;  /* 0x075bcd1500037836 */ /* 0x040fe20000000000 */
[----:B------:R-:W-:Y:S01]  /*0120*/  IADD3 R12, PT, PT, R5, 0x1f123bb5, RZ ;  /* 0x1f123bb5050c7810 */ /* 0x000fe20007ffe0ff */
[----:B------:R-:W-:-:S03]  /*0130*/  VIADD R2, R0, 0x583f19 ;  /* 0x00583f1900027836 */ /* 0x000fc60000000000 */
[----:B------:R-:W-:-:S04]  /*0140*/  SHF.R.U32.HI R4, RZ, 0x2, R3 ;  /* 0x00000002ff047819 */ /* 0x000fc80000011603 */
[----:B------:R-:W-:Y:S01]  /*0150*/  LOP3.LUT R4, R4, R3, RZ, 0x3c, !PT ;  /* 0x0000000304047212 */ /* 0x000fe200078e3cff */
[----:B------:R-:W-:Y:S01]  /*0160*/  IMAD.SHL.U32 R3, R2, 0x10, RZ ;  /* 0x0000001002037824 */ /* 0x000fe200078e00ff */
[----:B0-----:R-:W-:Y:S02]  /*0170*/  I2FP.F32.S32 R13, UR6 ;  /* 0x00000006000d7c45 */ /* 0x001fe40008201400 */
[----:B------:R-:W-:-:S04]  /*0180*/  SHF.L.U32 R6, R4, 0x1, RZ ;  /* 0x0000000104067819 */ /* 0x000fc800000006ff */
[----:B------:R-:W-:Y:S01]  /*0190*/  LOP3.LUT R3, R4, R6, R3, 0x96, !PT ;  /* 0x0000000604037212 */ /* 0x000fe200078e9603 */
[----:B-1----:R-:W-:Y:S01]  /*01a0*/  IMAD.WIDE R8, R11, 0x30, R8 ;  /* 0x000000300b087825 */ /* 0x002fe200078e0208 */
[----:B------:R-:W-:Y:S01]  /*01b0*/  IADD3 R4, PT, PT, R5, 0x6a788e, R0 ;  /* 0x006a788e05047810 */ /* 0x000fe20007ffe000 */
[----:B------:R-:W0:Y:S01]  /*01c0*/  LDC.64 R6, c[0x0][0x380] ;  /* 0x0000e000ff067b82 */ /* 0x000e220000000a00 */
[----:B------:R-:W-:Y:S02]  /*01d0*/  LOP3.LUT R3, R3, R2, RZ, 0x3c, !PT ;  /* 0x0000000203037212 */ /* 0x000fe400078e3cff */
[----:B--2---:R-:W-:Y:S03]  /*01e0*/  STG.E.64 desc[UR4][R8.64+0x18], RZ ;  /* 0x000018ff08007986 */ /* 0x004fe6000c101b04 */
[----:B------:R-:W-:Y:S01]  /*01f0*/  IMAD.IADD R10, R3, 0x1, R4 ;  /* 0x00000001030a7824 */ /* 0x000fe200078e0204 */
[----:B------:R-:W-:Y:S04]  /*0200*/  STG.E desc[UR4][R8.64+0x20], RZ ;  /* 0x000020ff08007986 */ /* 0x000fe8000c101904 */
[----:B------:R-:W-:Y:S01]  /*0210*/  I2FP.F32.U32 R10, R10 ;  /* 0x0000000a000a7245 */ /* 0x000fe20000201000 */
[----:B------:R-:W-:Y:S04]  /*0220*/  STG.E.64 desc[UR4][R8.64+0x28], RZ ;  /* 0x000028ff08007986 */ /* 0x000fe8000c101b04 */
[----:B------:R-:W-:Y:S01]  /*0230*/  FFMA R10, R10, R15, 1.1641532182693481445e-10 ;  /* 0x2f0000000a0a7423 */ /* 0x000fe2000000000f */
[----:B------:R-:W-:Y:S03]  /*0240*/  STG.E.64 desc[UR4][R8.64+0x10], R2 ;  /* 0x0000100208007986 */ /* 0x000fe6000c101b04 */
[----:B------:R-:W-:Y:S01]  /*0250*/  FMUL R10, R10, R13 ;  /* 0x0000000d0a0a7220 */ /* 0x000fe20000400000 */
[----:B------:R-:W-:-:S02]  /*0260*/  LOP3.LUT R13, R5, 0x5491333, RZ, 0x3c, !PT ;  /* 0x05491333050d7812 */ /* 0x000fc400078e3cff */
[----:B------:R-:W-:Y:S01]  /*0270*/  LOP3.LUT R5, R0, 0x159a55e5, RZ, 0x3c, !PT ;  /* 0x159a55e500057812 */ /* 0x000fe200078e3cff */
[----:B------:R-:W1:Y:S01]  /*0280*/  F2I.TRUNC.NTZ R15, R10 ;  /* 0x0000000a000f7305 */ /* 0x000e62000020f100 */
[----:B0-----:R-:W-:Y:S01]  /*0290*/  IMAD.WIDE R6, R11, 0x4, R6 ;  /* 0x000000040b067825 */ /* 0x001fe200078e0206 */
[----:B------:R-:W-:Y:S04]  /*02a0*/  STG.E.64 desc[UR4][R8.64+0x8], R12 ;  /* 0x0000080c08007986 */ /* 0x000fe8000c101b04 */
[----:B------:R-:W-:Y:S04]  /*02b0*/  STG.E.64 desc[UR4][R8.64], R4 ;  /* 0x0000000408007986 */ /* 0x000fe8000c101b04 */
[----:B-1----:R-:W-:Y:S01]  /*02c0*/  STG.E desc[UR4][R6.64], R15 ;  /* 0x0000000f06007986 */ /* 0x002fe2000c101904 */
[----:B------:R-:W-:Y:S05]  /*02d0*/  EXIT ;  /* 0x000000000000794d */ /* 0x000fea0003800000 */
.L_x_0:
[----:B------:R-:W-:-:S00]  /*02e0*/  BRA `(.L_x_0) ;  /* 0xfffffffc00fc7947 */ /* 0x000fc0000383ffff */
[----:B------:R-:W-:-:S00]  /*02f0*/  NOP ;  /* 0x0000000000007918 */ /* 0x000fc00000000000 */
        /* <DEDUP_REMOVED lines=8> */
.L_x_2:


//--------------------- .text._Z17bitonic_by_a_warpPii --------------------------
	.section	.text._Z17bitonic_by_a_warpPii,"ax",@progbits
	.align	128
        .global         _Z17bitonic_by_a_warpPii
        .type           _Z17bitonic_by_a_warpPii,@function
        .size           _Z17bitonic_by_a_warpPii,(.L_x_3 - _Z17bitonic_by_a_warpPii)
        .other          _Z17bitonic_by_a_warpPii,@"STO_CUDA_ENTRY STV_DEFAULT"
_Z17bitonic_by_a_warpPii:
.text._Z17bitonic_by_a_warpPii:
[----:B------:R-:W-:Y:S01]  /*0000*/  LDC R1, c[0x0][0x37c] ;  /* 0x0000df00ff017b82 */ /* 0x000fe20000000800 */
[----:B------:R-:W0:Y:S01]  /*0010*/  S2R R3, SR_TID.X ;  /* 0x0000000000037919 */ /* 0x000e220000002100 */
[----:B------:R-:W1:Y:S06]  /*0020*/  LDCU UR5, c[0x0][0x388] ;  /* 0x00007100ff0577ac */ /* 0x000e6c0008000800 */
[----:B------:R-:W0:Y:S08]  /*0030*/  S2UR UR6, SR_CTAID.X ;  /* 0x00000000000679c3 */ /* 0x000e300000002500 */
[----:B------:R-:W0:Y:S01]  /*0040*/  LDC R0, c[0x0][0x360] ;  /* 0x0000d800ff007b82 */ /* 0x000e220000000800 */
[----:B-1----:R-:W-:-:S04]  /*0050*/  USHF.R.S32.HI UR4, URZ, 0x1f, UR5 ;  /* 0x0000001fff047899 */ /* 0x002fc80008011405 */
[----:B------:R-:W-:-:S04]  /*0060*/  ULEA.HI UR4, UR4, UR5, URZ, 0x2 ;  /* 0x0000000504047291 */ /* 0x000fc8000f8f10ff */
[----:B------:R-:W-:Y:S01]  /*0070*/  USHF.R.S32.HI UR4, URZ, 0x2, UR4 ;  /* 0x00000002ff047899 */ /* 0x000fe20008011404 */
[----:B0-----:R-:W-:-:S05]  /*0080*/  IMAD R0, R0, UR6, R3 ;  /* 0x0000000600007c24 */ /* 0x001fca000f8e0203 */
[----:B------:R-:W-:-:S13]  /*0090*/  ISETP.GE.AND P0, PT, R0, UR4, PT ;  /* 0x0000000400007c0c */ /* 0x000fda000bf06270 */
[----:B------:R-:W-:Y:S05]  /*00a0*/  @P0 EXIT ;  /* 0x000000000000094d */ /* 0x000fea0003800000 */
[----:B------:R-:W-:Y:S01]  /*00b0*/  SHF.R.S32.HI R3, RZ, 0x1f, R0 ;  /* 0x0000001fff037819 */ /* 0x000fe20000011400 */
[----:B------:R-:W0:Y:S03]  /*00c0*/  LDCU.64 UR4, c[0x0][0x358] ;  /* 0x00006b00ff0477ac */ /* 0x000e260008000a00 */
[----:B------:R-:W-:Y:S02]  /*00d0*/  LEA.HI R4, R3, R0, RZ, 0x2 ;  /* 0x0000000003047211 */ /* 0x000fe400078f10ff */
[----:B------:R-:W1:Y:S02]  /*00e0*/  LDC.64 R2, c[0x0][0x380] ;  /* 0x0000e000ff027b82 */ /* 0x000e640000000a00 */
[C---:B------:R-:W-:Y:S01]  /*00f0*/  LOP3.LUT R5, R4.reuse, 0xfffffffc, RZ, 0xc0, !PT ;  /* 0xfffffffc04057812 */ /* 0x040fe200078ec0ff */
[----:B------:R-:W-:-:S04]  /*0100*/  IMAD.SHL.U32 R7, R4, 0x4, RZ ;  /* 0x0000000404077824 */ /* 0x000fc800078e00ff */
[----:B------:R-:W-:Y:S01]  /*0110*/  IMAD.IADD R0, R0, 0x1, -R5 ;  /* 0x0000000100007824 */ /* 0x000fe200078e0a05 */
[----:B------:R-:W-:-:S03]  /*0120*/  LOP3.LUT R7, R7, 0xfffffff0, RZ, 0xc0, !PT ;  /* 0xfffffff007077812 */ /* 0x000fc600078ec0ff */
[----:B------:R-:W-:-:S04]  /*0130*/  IMAD.SHL.U32 R6, R0, 0x2, RZ ;  /* 0x0000000200067824 */ /* 0x000fc800078e00ff */
[----:B------:R-:W-:-:S04]  /*0140*/  VIADD R4, R6, 0x4 ;  /* 0x0000000406047836 */ /* 0x000fc80000000000 */
[----:B------:R-:W-:-:S04]  /*0150*/  IMAD R5, R0, R4, R7 ;  /* 0x0000000400057224 */ /* 0x000fc800078e0207 */
[----:B-1----:R-:W-:-:S05]  /*0160*/  IMAD.WIDE R4, R5, 0x4, R2 ;  /* 0x0000000405047825 */ /* 0x002fca00078e0202 */
[----:B0-----:R-:W2:Y:S04]  /*0170*/  LDG.E R13, desc[UR4][R4.64] ;  /* 0x00000004040d7981 */ /* 0x001ea8000c1e1900 */
[----:B------:R-:W2:Y:S04]  /*0180*/  LDG.E R12, desc[UR4][R4.64+0x4] ;  /* 0x00000404040c7981 */ /* 0x000ea8000c1e1900 */
[----:B------:R-:W3:Y:S04]  /*0190*/  LDG.E R8, desc[UR4][R4.64+0xc] ;  /* 0x00000c0404087981 */ /* 0x000ee8000c1e1900 */
[----:B------:R-:W3:Y:S01]  /*01a0*/  LDG.E R9, desc[UR4][R4.64+0x8] ;  /* 0x0000080404097981 */ /* 0x000ee2000c1e1900 */
[----:B------:R-:W-:-:S04]  /*01b0*/  LOP3.LUT R11, R0, 0x80, RZ, 0xc0, !PT ;  /* 0x00000080000b7812 */ /* 0x000fc800078ec0ff */
[----:B------:R-:W-:-:S04]  /*01c0*/  LEA.HI R11, R11, R0, RZ, 0x19 ;  /* 0x000000000b0b7211 */ /* 0x000fc800078fc8ff */
[C---:B------:R-:W-:Y:S02]  /*01d0*/  LOP3.LUT R10, R11.reuse, 0xfe, RZ, 0xc0, !PT ;  /* 0x000000fe0b0a7812 */ /* 0x040fe400078ec0ff */
[----:B------:R-:W-:-:S03]  /*01e0*/  PRMT R11, R11, 0x8880, RZ ;  /* 0x000088800b0b7816 */ /* 0x000fc600000000ff */
[----:B------:R-:W-:Y:S02]  /*01f0*/  IMAD.MOV R14, RZ, RZ, -R10 ;  /* 0x000000ffff0e7224 */ /* 0x000fe400078e0a0a */
[----:B------:R-:W-:-:S03]  /*0200*/  IMAD.MOV.U32 R10, RZ, RZ, R11 ;  /* 0x000000ffff0a7224 */ /* 0x000fc600078e000b */
[----:B------:R-:W-:Y:S02]  /*0210*/  PRMT R11, R14, 0x7710, RZ ;  /* 0x000077100e0b7816 */ /* 0x000fe400000000ff */
[----:B------:R-:W-:-:S03]  /*0220*/  SHF.R.S32.HI R10, RZ, 0x1, R10 ;  /* 0x00000001ff0a7819 */ /* 0x000fc6000001140a */
[----:B------:R-:W-:Y:S01]  /*0230*/  IMAD.IADD R11, R0, 0x1, R11 ;  /* 0x00000001000b7824 */ /* 0x000fe200078e020b */
[----:B------:R-:W-:-:S04]  /*0240*/  PRMT R10, R10, 0x9910, RZ ;  /* 0x000099100a0a7816 */ /* 0x000fc800000000ff */
[----:B------:R-:W-:-:S04]  /*0250*/  LOP3.LUT R11, R11, 0xffff, RZ, 0xc0, !PT ;  /* 0x0000ffff0b0b7812 */ /* 0x000fc800078ec0ff */
[----:B------:R-:W-:Y:S01]  /*0260*/  PRMT R14, R11, 0x8880, RZ ;  /* 0x000088800b0e7816 */ /* 0x000fe200000000ff */
[----:B------:R-:W-:-:S04]  /*0270*/  VIADD R11, R10, 0x2 ;  /* 0x000000020a0b7836 */ /* 0x000fc80000000000 */
[----:B------:R-:W-:Y:S02]  /*0280*/  IMAD R16, R10, R11, RZ ;  /* 0x0000000b0a107224 */ /* 0x000fe400078e02ff */
[----:B------:R-:W-:-:S04]  /*0290*/  IMAD.IADD R11, R7, 0x1, R14 ;  /* 0x00000001070b7824 */ /* 0x000fc800078e020e */
[----:B------:R-:W-:Y:S01]  /*02a0*/  IMAD R21, R16, 0x4, R11 ;  /* 0x0000000410157824 */ /* 0x000fe200078e020b */
[CC--:B--2---:R-:W-:Y:S02]  /*02b0*/  VIMNMX R15, PT, PT, R13.reuse, R12.reuse, PT ;  /* 0x0000000c0d0f7248 */ /* 0x0c4fe40003fe0100 */
[----:B------:R-:W-:-:S03]  /*02c0*/  VIMNMX R13, PT, PT, R13, R12, !PT ;  /* 0x0000000c0d0d7248 */ /* 0x000fc60007fe0100 */
[----:B------:R-:W-:Y:S01]  /*02d0*/  STG.E desc[UR4][R4.64], R15 ;  /* 0x0000000f04007986 */ /* 0x000fe2000c101904 */
[----:B---3--:R-:W-:-:S03]  /*02e0*/  VIMNMX R17, PT, PT, R8, R9, PT ;  /* 0x0000000908117248 */ /* 0x008fc60003fe0100 */
[----:B------:R-:W-:Y:S01]  /*02f0*/  STG.E desc[UR4][R4.64+0x4], R13 ;  /* 0x0000040d04007986 */ /* 0x000fe2000c101904 */
[----:B------:R-:W-:Y:S01]  /*0300*/  VIMNMX R19, PT, PT, R8, R9, !PT ;  /* 0x0000000908137248 */ /* 0x000fe20007fe0100 */
[----:B------:R-:W-:Y:S02]  /*0310*/  IMAD.WIDE R8, R21, 0x4, R2 ;  /* 0x0000000415087825 */ /* 0x000fe400078e0202 */
[----:B------:R-:W-:Y:S04]  /*0320*/  STG.E desc[UR4][R4.64+0xc], R17 ;  /* 0x00000c1104007986 */ /* 0x000fe8000c101904 */
[----:B------:R0:W-:Y:S04]  /*0330*/  STG.E desc[UR4][R4.64+0x8], R19 ;  /* 0x0000081304007986 */ /* 0x0001e8000c101904 */
[----:B------:R-:W2:Y:S04]  /*0340*/  LDG.E R12, desc[UR4][R8.64] ;  /* 0x00000004080c7981 */ /* 0x000ea8000c1e1900 */
[----:B------:R-:W2:Y:S04]  /*0350*/  LDG.E R21, desc[UR4][R8.64+0x8] ;  /* 0x0000080408157981 */ /* 0x000ea8000c1e1900 */
[----:B------:R-:W3:Y:S04]  /*0360*/  LDG.E R14, desc[UR4][R8.64+0x18] ;  /* 0x00001804080e7981 */ /* 0x000ee8000c1e1900 */
[----:B------:R-:W3:Y:S01]  /*0370*/  LDG.E R25, desc[UR4][R8.64+0x10] ;  /* 0x0000100408197981 */ /* 0x000ee2000c1e1900 */
[----:B------:R-:W-:-:S04]  /*0380*/  VIADD R6, R6, 0x8 ;  /* 0x0000000806067836 */ /* 0x000fc80000000000 */
[----:B------:R-:W-:-:S04]  /*0390*/  IMAD R27, R10, R6, R7 ;  /* 0x000000060a1b7224 */ /* 0x000fc800078e0207 */
[----:B0-----:R-:W-:Y:S01]  /*03a0*/  IMAD.WIDE R4, R27, 0x4, R2 ;  /* 0x000000041b047825 */ /* 0x001fe200078e0202 */
[CC--:B--2---:R-:W-:Y:S02]  /*03b0*/  VIMNMX R23, PT, PT, R12.reuse, R21.reuse, PT ;  /* 0x000000150c177248 */ /* 0x0c4fe40003fe0100 */
[----:B------:R-:W-:-:S03]  /*03c0*/  VIMNMX R21, PT, PT, R12, R21, !PT ;  /* 0x000000150c157248 */ /* 0x000fc60007fe0100 */
[----:B------:R-:W-:Y:S01]  /*03d0*/  STG.E desc[UR4][R8.64], R23 ;  /* 0x0000001708007986 */ /* 0x000fe2000c101904 */
[----:B---3--:R-:W-:-:S03]  /*03e0*/  VIMNMX R13, PT, PT, R14, R25, PT ;  /* 0x000000190e0d7248 */ /* 0x008fc60003fe0100 */
[----:B------:R-:W-:Y:S01]  /*03f0*/  STG.E desc[UR4][R8.64+0x8], R21 ;  /* 0x0000081508007986 */ /* 0x000fe2000c101904 */
[----:B------:R-:W-:-:S03]  /*0400*/  VIMNMX R25, PT, PT, R14, R25, !PT ;  /* 0x000000190e197248 */ /* 0x000fc60007fe0100 */
[----:B------:R0:W-:Y:S04]  /*0410*/  STG.E desc[UR4][R8.64+0x18], R13 ;  /* 0x0000180d08007986 */ /* 0x0001e8000c101904 */
[----:B------:R1:W-:Y:S04]  /*0420*/  STG.E desc[UR4][R8.64+0x10], R25 ;  /* 0x0000101908007986 */ /* 0x0003e8000c101904 */
[----:B------:R-:W2:Y:S04]  /*0430*/  LDG.E R6, desc[UR4][R4.64] ;  /* 0x0000000404067981 */ /* 0x000ea8000c1e1900 */
[----:B------:R-:W2:Y:S04]  /*0440*/  LDG.E R15, desc[UR4][R4.64+0x4] ;  /* 0x00000404040f7981 */ /* 0x000ea8000c1e1900 */
[----:B------:R-:W3:Y:S04]  /*0450*/  LDG.E R10, desc[UR4][R4.64+0x14] ;  /* 0x00001404040a7981 */ /* 0x000ee8000c1e1900 */
[----:B------:R-:W3:Y:S01]  /*0460*/  LDG.E R19, desc[UR4][R4.64+0x10] ;  /* 0x0000100404137981 */ /* 0x000ee2000c1e1900 */
[----:B------:R-:W-:-:S04]  /*0470*/  IMAD.IADD R27, R7, 0x1, R0 ;  /* 0x00000001071b7824 */ /* 0x000fc800078e0200 */
[----:B0-----:R-:W-:Y:S01]  /*0480*/  IMAD.WIDE R12, R27, 0x4, R2 ;  /* 0x000000041b0c7825 */ /* 0x001fe200078e0202 */
[CC--:B--2---:R-:W-:Y:S02]  /*0490*/  VIMNMX R17, PT, PT, R6.reuse, R15.reuse, PT ;  /* 0x0000000f06117248 */ /* 0x0c4fe40003fe0100 */
[----:B------:R-:W-:-:S03]  /*04a0*/  VIMNMX R15, PT, PT, R6, R15, !PT ;  /* 0x0000000f060f7248 */ /* 0x000fc60007fe0100 */
[----:B------:R-:W-:Y:S01]  /*04b0*/  STG.E desc[UR4][R4.64], R17 ;  /* 0x0000001104007986 */ /* 0x000fe2000c101904 */
[----:B---3--:R-:W-:-:S03]  /*04c0*/  VIMNMX R23, PT, PT, R10, R19, PT ;  /* 0x000000130a177248 */ /* 0x008fc60003fe0100 */
[----:B------:R-:W-:Y:S01]  /*04d0*/  STG.E desc[UR4][R4.64+0x4], R15 ;  /* 0x0000040f04007986 */ /* 0x000fe2000c101904 */
[----:B------:R-:W-:-:S03]  /*04e0*/  VIMNMX R19, PT, PT, R10, R19, !PT ;  /* 0x000000130a137248 */ /* 0x000fc60007fe0100 */
[----:B------:R-:W-:Y:S04]  /*04f0*/  STG.E desc[UR4][R4.64+0x14], R23 ;  /* 0x0000141704007986 */ /* 0x000fe8000c101904 */
[----:B------:R0:W-:Y:S04]  /*0500*/  STG.E desc[UR4][R4.64+0x10], R19 ;  /* 0x0000101304007986 */ /* 0x0001e8000c101904 */
[----:B------:R-:W2:Y:S04]  /*0510*/  LDG.E R6, desc[UR4][R12.64+0x30] ;  /* 0x000030040c067981 */ /* 0x000ea8000c1e1900 */
[----:B------:R-:W2:Y:S04]  /*0520*/  LDG.E R27, desc[UR4][R12.64+0x20] ;  /* 0x000020040c1b7981 */ /* 0x000ea8000c1e1900 */
[----:B------:R-:W3:Y:S04]  /*0530*/  LDG.E R0, desc[UR4][R12.64] ;  /* 0x000000040c007981 */ /* 0x000ee8000c1e1900 */
[----:B-1----:R-:W3:Y:S01]  /*0540*/  LDG.E R9, desc[UR4][R12.64+0x10] ;  /* 0x000010040c097981 */ /* 0x002ee2000c1e1900 */
[----:B--2---:R-:W-:-:S02]  /*0550*/  VIMNMX R29, PT, PT, R6, R27, PT ;  /* 0x0000001b061d7248 */ /* 0x004fc40003fe0100 */
[----:B------:R-:W-:Y:S02]  /*0560*/  VIMNMX R27, PT, PT, R6, R27, !PT ;  /* 0x0000001b061b7248 */ /* 0x000fe40007fe0100 */
[CC--:B---3--:R-:W-:Y:S02]  /*0570*/  VIMNMX R21, PT, PT, R0.reuse, R9.reuse, PT ;  /* 0x0000000900157248 */ /* 0x0c8fe40003fe0100 */
[----:B------:R-:W-:Y:S01]  /*0580*/  VIMNMX R25, PT, PT, R0, R9, !PT ;  /* 0x0000000900197248 */ /* 0x000fe20007fe0100 */
[--C-:B------:R-:W-:Y:S01]  /*0590*/  IMAD.WIDE R8, R11, 0x4, R2.reuse ;  /* 0x000000040b087825 */ /* 0x100fe200078e0202 */
[----:B------:R-:W-:Y:S04]  /*05a0*/  STG.E desc[UR4][R12.64+0x30], R29 ;  /* 0x0000301d0c007986 */ /* 0x000fe8000c101904 */
[----:B------:R1:W-:Y:S04]  /*05b0*/  STG.E desc[UR4][R12.64], R21 ;  /* 0x000000150c007986 */ /* 0x0003e8000c101904 */
[----:B------:R-:W-:Y:S04]  /*05c0*/  STG.E desc[UR4][R12.64+0x10], R25 ;  /* 0x000010190c007986 */ /* 0x000fe8000c101904 */
[----:B------:R-:W-:Y:S04]  /*05d0*/  STG.E desc[UR4][R12.64+0x20], R27 ;  /* 0x0000201b0c007986 */ /* 0x000fe8000c101904 */
[----:B------:R-:W2:Y:S04]  /*05e0*/  LDG.E R0, desc[UR4][R8.64] ;  /* 0x0000000408007981 */ /* 0x000ea8000c1e1900 */
[----:B0-----:R-:W2:Y:S04]  /*05f0*/  LDG.E R5, desc[UR4][R8.64+0x8] ;  /* 0x0000080408057981 */ /* 0x001ea8000c1e1900 */
[----:B------:R-:W3:Y:S04]  /*0600*/  LDG.E R4, desc[UR4][R8.64+0x28] ;  /* 0x0000280408047981 */ /* 0x000ee8000c1e1900 */
[----:B------:R-:W3:Y:S01]  /*0610*/  LDG.E R15, desc[UR4][R8.64+0x20] ;  /* 0x00002004080f7981 */ /* 0x000ee2000c1e1900 */
[----:B------:R-:W-:Y:S01]  /*0620*/  IMAD.WIDE R2, R7, 0x4, R2 ;  /* 0x0000000407027825 */ /* 0x000fe200078e0202 */
[----:B--2---:R-:W-:-:S02]  /*0630*/  VIMNMX R11, PT, PT, R0, R5, PT ;  /* 0x00000005000b7248 */ /* 0x004fc40003fe0100 */
[----:B------:R-:W-:Y:S02]  /*0640*/  VIMNMX R5, PT, PT, R0, R5, !PT ;  /* 0x0000000500057248 */ /* 0x000fe40007fe0100 */
[CC--:B---3--:R-:W-:Y:S02]  /*0650*/  VIMNMX R17, PT, PT, R4.reuse, R15.reuse, PT ;  /* 0x0000000f04117248 */ /* 0x0c8fe40003fe0100 */
[----:B------:R-:W-:Y:S01]  /*0660*/  VIMNMX R15, PT, PT, R4, R15, !PT ;  /* 0x0000000f040f7248 */ /* 0x000fe20007fe0100 */
[----:B------:R-:W-:Y:S04]  /*0670*/  STG.E desc[UR4][R8.64], R11 ;  /* 0x0000000b08007986 */ /* 0x000fe8000c101904 */
[----:B------:R0:W-:Y:S04]  /*0680*/  STG.E desc[UR4][R8.64+0x8], R5 ;  /* 0x0000080508007986 */ /* 0x0001e8000c101904 */
[----:B------:R-:W-:Y:S04]  /*0690*/  STG.E desc[UR4][R8.64+0x28], R17 ;  /* 0x0000281108007986 */ /* 0x000fe8000c101904 */
[----:B------:R2:W-:Y:S04]  /*06a0*/  STG.E desc[UR4][R8.64+0x20], R15 ;  /* 0x0000200f08007986 */ /* 0x0005e8000c101904 */
[----:B------:R-:W3:Y:S04]  /*06b0*/  LDG.E R0, desc[UR4][R2.64] ;  /* 0x0000000402007981 */ /* 0x000ee8000c1e1900 */
[----:B------:R-:W3:Y:S04]  /*06c0*/  LDG.E R7, desc[UR4][R2.64+0x4] ;  /* 0x0000040402077981 */ /* 0x000ee8000c1e1900 */
[----:B------:R-:W4:Y:S04]  /*06d0*/  LDG.E R4, desc[UR4][R2.64+0x24] ;  /* 0x0000240402047981 */ /* 0x000f28000c1e1900 */
[----:B-1----:R-:W4:Y:S01]  /*06e0*/  LDG.E R21, desc[UR4][R2.64+0x20] ;  /* 0x0000200402157981 */ /* 0x002f22000c1e1900 */
[----:B---3--:R-:W-:-:S02]  /*06f0*/  VIMNMX R19, PT, PT, R0, R7, PT ;  /* 0x0000000700137248 */ /* 0x008fc40003fe0100 */
[----:B------:R-:W-:Y:S02]  /*0700*/  VIMNMX R7, PT, PT, R0, R7, !PT ;  /* 0x0000000700077248 */ /* 0x000fe40007fe0100 */
[CC--:B----4-:R-:W-:Y:S02]  /*0710*/  VIMNMX R23, PT, PT, R4.reuse, R21.reuse, PT ;  /* 0x0000001504177248 */ /* 0x0d0fe40003fe0100 */
[----:B------:R-:W-:Y:S01]  /*0720*/  VIMNMX R21, PT, PT, R4, R21, !PT ;  /* 0x0000001504157248 */ /* 0x000fe20007fe0100 */
[----:B------:R-:W-:Y:S04]  /*0730*/  STG.E desc[UR4][R2.64], R19 ;  /* 0x0000001302007986 */ /* 0x000fe8000c101904 */
[----:B------:R1:W-:Y:S04]  /*0740*/  STG.E desc[UR4][R2.64+0x4], R7 ;  /* 0x0000040702007986 */ /* 0x0003e8000c101904 */
[----:B------:R-:W-:Y:S04]  /*0750*/  STG.E desc[UR4][R2.64+0x24], R23 ;  /* 0x0000241702007986 */ /* 0x000fe8000c101904 */
[----:B------:R3:W-:Y:S04]  /*0760*/  STG.E desc[UR4][R2.64+0x20], R21 ;  /* 0x0000201502007986 */ /* 0x0007e8000c101904 */
[----:B------:R-:W4:Y:S04]  /*0770*/  LDG.E R0, desc[UR4][R12.64] ;  /* 0x000000040c007981 */ /* 0x000f28000c1e1900 */
[----:B0-----:R-:W4:Y:S04]  /*0780*/  LDG.E R5, desc[UR4][R12.64+0x20] ;  /* 0x000020040c057981 */ /* 0x001f28000c1e1900 */
[----:B------:R-:W2:Y:S04]  /*0790*/  LDG.E R6, desc[UR4][R12.64+0x10] ;  /* 0x000010040c067981 */ /* 0x000ea8000c1e1900 */
[----:B------:R-:W2:Y:S01]  /*07a0*/  LDG.E R11, desc[UR4][R12.64+0x30] ;  /* 0x000030040c0b7981 */ /* 0x000ea2000c1e1900 */
[----:B----4-:R-:W-:-:S02]  /*07b0*/  VIMNMX R4, PT, PT, R0, R5, PT ;  /* 0x0000000500047248 */ /* 0x010fc40003fe0100 */
[----:B------:R-:W-:Y:S02]  /*07c0*/  VIMNMX R0, PT, PT, R0, R5, !PT ;  /* 0x0000000500007248 */ /* 0x000fe40007fe0100 */
[CC--:B--2---:R-:W-:Y:S02]  /*07d0*/  VIMNMX R15, PT, PT, R6.reuse, R11.reuse, PT ;  /* 0x0000000b060f7248 */ /* 0x0c4fe40003fe0100 */
[----:B------:R-:W-:Y:S02]  /*07e0*/  VIMNMX R11, PT, PT, R6, R11, !PT ;  /* 0x0000000b060b7248 */ /* 0x000fe40007fe0100 */
[----:B------:R-:W-:Y:S02]  /*07f0*/  VIMNMX R5, PT, PT, R4, R15, PT ;  /* 0x0000000f04057248 */ /* 0x000fe40003fe0100 */
[----:B-1----:R-:W-:Y:S02]  /*0800*/  VIMNMX R7, PT, PT, R0, R11, PT ;  /* 0x0000000b00077248 */ /* 0x002fe40003fe0100 */
[----:B------:R-:W-:-:S02]  /*0810*/  VIMNMX R15, PT, PT, R4, R15, !PT ;  /* 0x0000000f040f7248 */ /* 0x000fc40007fe0100 */
[----:B------:R-:W-:Y:S01]  /*0820*/  VIMNMX R11, PT, PT, R0, R11, !PT ;  /* 0x0000000b000b7248 */ /* 0x000fe20007fe0100 */
[----:B------:R0:W-:Y:S04]  /*0830*/  STG.E desc[UR4][R12.64], R5 ;  /* 0x000000050c007986 */ /* 0x0001e8000c101904 */
[----:B------:R-:W-:Y:S04]  /*0840*/  STG.E desc[UR4][R12.64+0x10], R15 ;  /* 0x0000100f0c007986 */ /* 0x000fe8000c101904 */
[----:B------:R-:W-:Y:S04]  /*0850*/  STG.E desc[UR4][R12.64+0x20], R7 ;  /* 0x000020070c007986 */ /* 0x000fe8000c101904 */
[----:B------:R1:W-:Y:S04]  /*0860*/  STG.E desc[UR4][R12.64+0x30], R11 ;  /* 0x0000300b0c007986 */ /* 0x0003e8000c101904 */
[----:B------:R-:W2:Y:S04]  /*0870*/  LDG.E R0, desc[UR4][R8.64] ;  /* 0x0000000408007981 */ /* 0x000ea8000c1e1900 */
[----:B------:R-:W2:Y:S04]  /*0880*/  LDG.E R17, desc[UR4][R8.64+0x8] ;  /* 0x0000080408117981 */ /* 0x000ea8000c1e1900 */
[----:B------:R-:W4:Y:S04]  /*0890*/  LDG.E R4, desc[UR4][R8.64+0x20] ;  /* 0x0000200408047981 */ /* 0x000f28000c1e1900 */
[----:B---3--:R-:W4:Y:S01]  /*08a0*/  LDG.E R21, desc[UR4][R8.64+0x28] ;  /* 0x0000280408157981 */ /* 0x008f22000c1e1900 */
[----:B--2---:R-:W-:-:S02]  /*08b0*/  VIMNMX R19, PT, PT, R0, R17, PT ;  /* 0x0000001100137248 */ /* 0x004fc40003fe0100 */
[----:B------:R-:W-:Y:S02]  /*08c0*/  VIMNMX R17, PT, PT, R0, R17, !PT ;  /* 0x0000001100117248 */ /* 0x000fe40007fe0100 */
[CC--:B----4-:R-:W-:Y:S02]  /*08d0*/  VIMNMX R23, PT, PT, R4.reuse, R21.reuse, PT ;  /* 0x0000001504177248 */ /* 0x0d0fe40003fe0100 */
[----:B------:R-:W-:Y:S01]  /*08e0*/  VIMNMX R21, PT, PT, R4, R21, !PT ;  /* 0x0000001504157248 */ /* 0x000fe20007fe0100 */
[----:B------:R-:W-:Y:S04]  /*08f0*/  STG.E desc[UR4][R8.64], R19 ;  /* 0x0000001308007986 */ /* 0x000fe8000c101904 */
[----:B------:R-:W-:Y:S04]  /*0900*/  STG.E desc[UR4][R8.64+0x8], R17 ;  /* 0x0000081108007986 */ /* 0x000fe8000c101904 */
[----:B------:R-:W-:Y:S04]  /*0910*/  STG.E desc[UR4][R8.64+0x20], R23 ;  /* 0x0000201708007986 */ /* 0x000fe8000c101904 */
[----:B------:R-:W-:Y:S04]  /*0920*/  STG.E desc[UR4][R8.64+0x28], R21 ;  /* 0x0000281508007986 */ /* 0x000fe8000c101904 */
[----:B------:R-:W2:Y:S04]  /*0930*/  LDG.E R0, desc[UR4][R2.64] ;  /* 0x0000000402007981 */ /* 0x000ea8000c1e1900 */
[----:B0-----:R-:W2:Y:S04]  /*0940*/  LDG.E R5, desc[UR4][R2.64+0x4] ;  /* 0x0000040402057981 */ /* 0x001ea8000c1e1900 */
[----:B------:R-:W3:Y:S04]  /*0950*/  LDG.E R4, desc[UR4][R2.64+0x20] ;  /* 0x0000200402047981 */ /* 0x000ee8000c1e1900 */
[----:B-1----:R-:W3:Y:S01]  /*0960*/  LDG.E R11, desc[UR4][R2.64+0x24] ;  /* 0x00002404020b7981 */ /* 0x002ee2000c1e1900 */
[----:B--2---:R-:W-:-:S02]  /*0970*/  VIMNMX R7, PT, PT, R0, R5, PT ;  /* 0x0000000500077248 */ /* 0x004fc40003fe0100 */
[----:B------:R-:W-:Y:S02]  /*0980*/  VIMNMX R5, PT, PT, R0, R5, !PT ;  /* 0x0000000500057248 */ /* 0x000fe40007fe0100 */
[CC--:B---3--:R-:W-:Y:S02]  /*0990*/  VIMNMX R13, PT, PT, R4.reuse, R11.reuse, PT ;  /* 0x0000000b040d7248 */ /* 0x0c8fe40003fe0100 */
[----:B------:R-:W-:Y:S01]  /*09a0*/  VIMNMX R11, PT, PT, R4, R11, !PT ;  /* 0x0000000b040b7248 */ /* 0x000fe20007fe0100 */
[----:B------:R-:W-:Y:S04]  /*09b0*/  STG.E desc[UR4][R2.64], R7 ;  /* 0x0000000702007986 */ /* 0x000fe8000c101904 */
[----:B------:R-:W-:Y:S04]  /*09c0*/  STG.E desc[UR4][R2.64+0x4], R5 ;  /* 0x0000040502007986 */ /* 0x000fe8000c101904 */
[----:B------:R-:W-:Y:S04]  /*09d0*/  STG.E desc[UR4][R2.64+0x20], R13 ;  /* 0x0000200d02007986 */ /* 0x000fe8000c101904 */
[----:B------:R-:W-:Y:S01]  /*09e0*/  STG.E desc[UR4][R2.64+0x24], R11 ;  /* 0x0000240b02007986 */ /* 0x000fe2000c101904 */
[----:B------:R-:W-:Y:S05]  /*09f0*/  EXIT ;  /* 0x000000000000794d */ /* 0x000fea0003800000 */
.L_x_1:
        /* <DEDUP_REMOVED lines=16> */
.L_x_3:


//--------------------- .nv.global.init           --------------------------
	.section	.nv.global.init,"aw",@progbits
	.align	4
.nv.global.init:
	.type		mrg32k3aM1SubSeq,@object
	.size		mrg32k3aM1SubSeq,(mrg32k3aM2SubSeq - mrg32k3aM1SubSeq)
mrg32k3aM1SubSeq:
        /*0000*/ 	.byte	0x0b, 0xcc, 0xee, 0x04, 0x73, 0x29, 0x8b, 0x6f, 0xf6, 0x53, 0x03, 0xf6, 0x23, 0xf6, 0xea, 0xda
        /* <DEDUP_REMOVED lines=125> */
	.type		mrg32k3aM2SubSeq,@object
	.size		mrg32k3aM2SubSeq,(mrg32k3aM1 - mrg32k3aM2SubSeq)
mrg32k3aM2SubSeq:
        /* <DEDUP_REMOVED lines=126> */
	.type		mrg32k3aM1,@object
	.size		mrg32k3aM1,(mrg32k3aM1Seq - mrg32k3aM1)
mrg32k3aM1:
        /* <DEDUP_REMOVED lines=144> */
	.type		mrg32k3aM1Seq,@object
	.size		mrg32k3aM1Seq,(mrg32k3aM2 - mrg32k3aM1Seq)
mrg32k3aM1Seq:
        /* <DEDUP_REMOVED lines=144> */
	.type		mrg32k3aM2,@object
	.size		mrg32k3aM2,(mrg32k3aM2Seq - mrg32k3aM2)
mrg32k3aM2:
        /* <DEDUP_REMOVED lines=144> */
	.type		mrg32k3aM2Seq,@object
	.size		mrg32k3aM2Seq,(precalc_xorwow_matrix - mrg32k3aM2Seq)
mrg32k3aM2Seq:
        /* <DEDUP_REMOVED lines=144> */
	.type		precalc_xorwow_matrix,@object
	.size		precalc_xorwow_matrix,(precalc_xorwow_offset_matrix - precalc_xorwow_matrix)
precalc_xorwow_matrix:
        /* <DEDUP_REMOVED lines=6400> */
	.type		precalc_xorwow_offset_matrix,@object
	.size		precalc_xorwow_offset_matrix,(.L_1 - precalc_xorwow_offset_matrix)
precalc_xorwow_offset_matrix:
        /* <DEDUP_REMOVED lines=6400> */
.L_1:


//--------------------- .nv.shared.reserved.0     --------------------------
	.section	.nv.shared.reserved.0,"aw",@nobits
	.weak		__nv_reservedSMEM_offset_0_alias
	.size		__nv_reservedSMEM_offset_0_alias, 0, 64
	.other		__nv_reservedSMEM_offset_0_alias,@"STO_CUDA_RESERVED_SHARED STV_DEFAULT"
__nv_reservedSMEM_offset_0_alias:
	.zero		0
	.zero		64


//--------------------- .nv.constant0._Z14generate_inputPiiP17curandStateXORWOWi --------------------------
	.section	.nv.constant0._Z14generate_inputPiiP17curandStateXORWOWi,"a",@progbits
	.sectionflags	@""
	.align	4
.nv.constant0._Z14generate_inputPiiP17curandStateXORWOWi:
	.zero		924


//--------------------- .nv.constant0._Z17bitonic_by_a_warpPii --------------------------
	.section	.nv.constant0._Z17bitonic_by_a_warpPii,"a",@progbits
	.sectionflags	@""
	.align	4
.nv.constant0._Z17bitonic_by_a_warpPii:
	.zero		908


//--------------------- SYMBOLS --------------------------

	.type		.nv.reservedSmem.offset0,@object
	.size		.nv.reservedSmem.offset0,0x4
